	.headerflags	@"EF_CUDA_TEXMODE_UNIFIED EF_CUDA_64BIT_ADDRESS EF_CUDA_ACCELERATORS EF_CUDA_SM90 EF_CUDA_VIRTUAL_SM(EF_CUDA_SM90)"
	.elftype	@"ET_EXEC"


//--------------------- .nv.info                  --------------------------
	.section	.nv.info,"",@"SHT_CUDA_INFO"
	.align	4


	//----- nvinfo : EIATTR_REGCOUNT
	.align		4
        /*0000*/ 	.byte	0x04, 0x2f
        /*0002*/ 	.short	(.L_1 - .L_0)
	.align		4
.L_0:
        /*0004*/ 	.word	index@(triton_poi_fused_convolution_leaky_relu_leaky_relu_backward_1)
        /*0008*/ 	.word	0x0000000e


	//----- nvinfo : EIATTR_MIN_STACK_SIZE
	.align		4
.L_1:
        /*000c*/ 	.byte	0x04, 0x12
        /*000e*/ 	.short	(.L_3 - .L_2)
	.align		4
.L_2:
        /*0010*/ 	.word	index@(triton_poi_fused_convolution_leaky_relu_leaky_relu_backward_1)
        /*0014*/ 	.word	0x00000000


	//----- nvinfo : EIATTR_FRAME_SIZE
	.align		4
.L_3:
        /*0018*/ 	.byte	0x04, 0x11
        /*001a*/ 	.short	(.L_5 - .L_4)
	.align		4
.L_4:
        /*001c*/ 	.word	index@(triton_poi_fused_convolution_leaky_relu_leaky_relu_backward_1)
        /*0020*/ 	.word	0x00000000


	//----- nvinfo : EIATTR_MIN_STACK_SIZE
	.align		4
.L_5:
        /*0024*/ 	.byte	0x04, 0x12
        /*0026*/ 	.short	(.L_7 - .L_6)
	.align		4
.L_6:
        /*0028*/ 	.word	index@(triton_poi_fused_convolution_leaky_relu_leaky_relu_backward_1)
        /*002c*/ 	.word	0x00000000
.L_7:


//--------------------- .nv.info.triton_poi_fused_convolution_leaky_relu_leaky_relu_backward_1 --------------------------
	.section	.nv.info.triton_poi_fused_convolution_leaky_relu_leaky_relu_backward_1,"",@"SHT_CUDA_INFO"
	.sectionflags	@""
	.align	4


	//----- nvinfo : EIATTR_CUDA_API_VERSION
	.align		4
        /*0000*/ 	.byte	0x04, 0x37
        /*0002*/ 	.short	(.L_9 - .L_8)
.L_8:
        /*0004*/ 	.word	0x0000007c


	//----- nvinfo : EIATTR_KPARAM_INFO
	.align		4
.L_9:
        /*0008*/ 	.byte	0x04, 0x17
        /*000a*/ 	.short	(.L_11 - .L_10)
.L_10:
        /*000c*/ 	.word	0x00000000
        /*0010*/ 	.short	0x0003
        /*0012*/ 	.short	0x0018
        /*0014*/ 	.byte	0x00, 0xf0, 0x11, 0x00


	//----- nvinfo : EIATTR_KPARAM_INFO
	.align		4
.L_11:
        /*0018*/ 	.byte	0x04, 0x17
        /*001a*/ 	.short	(.L_13 - .L_12)
.L_12:
        /*001c*/ 	.word	0x00000000
        /*0020*/ 	.short	0x0002
        /*0022*/ 	.short	0x0010
        /*0024*/ 	.byte	0x00, 0xf4, 0x21, 0x00


	//----- nvinfo : EIATTR_KPARAM_INFO
	.align		4
.L_13:
        /*0028*/ 	.byte	0x04, 0x17
        /*002a*/ 	.short	(.L_15 - .L_14)
.L_14:
        /*002c*/ 	.word	0x00000000
        /*0030*/ 	.short	0x0001
        /*0032*/ 	.short	0x0008
        /*0034*/ 	.byte	0x00, 0xf4, 0x21, 0x00


	//----- nvinfo : EIATTR_KPARAM_INFO
	.align		4
.L_15:
        /*0038*/ 	.byte	0x04, 0x17
        /*003a*/ 	.short	(.L_17 - .L_16)
.L_16:
        /*003c*/ 	.word	0x00000000
        /*0040*/ 	.short	0x0000
        /*0042*/ 	.short	0x0000
        /*0044*/ 	.byte	0x00, 0xf4, 0x21, 0x00


	//----- nvinfo : EIATTR_SPARSE_MMA_MASK
	.align		4
.L_17:
        /*0048*/ 	.byte	0x03, 0x50
        /*004a*/ 	.short	0x0000


	//----- nvinfo : EIATTR_MAXREG_COUNT
	.align		4
        /*004c*/ 	.byte	0x03, 0x1b
        /*004e*/ 	.short	0x00ff


	//----- nvinfo : EIATTR_EXIT_INSTR_OFFSETS
	.align		4
        /*0050*/ 	.byte	0x04, 0x1c
        /*0052*/ 	.short	(.L_19 - .L_18)


	//   ....[0]....
.L_18:
        /*0054*/ 	.word	0x00000270


	//   ....[1]....
        /*0058*/ 	.word	0x00000290


	//----- nvinfo : EIATTR_REQNTID
	.align		4
.L_19:
        /*005c*/ 	.byte	0x04, 0x10
        /*005e*/ 	.short	(.L_21 - .L_20)
.L_20:
        /*0060*/ 	.word	0x00000080
        /*0064*/ 	.word	0x00000001
        /*0068*/ 	.word	0x00000001


	//----- nvinfo : EIATTR_CBANK_PARAM_SIZE
	.align		4
.L_21:
        /*006c*/ 	.byte	0x03, 0x19
        /*006e*/ 	.short	0x001c


	//----- nvinfo : EIATTR_PARAM_CBANK
	.align		4
        /*0070*/ 	.byte	0x04, 0x0a
        /*0072*/ 	.short	(.L_23 - .L_22)
	.align		4
.L_22:
        /*0074*/ 	.word	index@(.nv.constant0.triton_poi_fused_convolution_leaky_relu_leaky_relu_backward_1)
        /*0078*/ 	.short	0x0210
        /*007a*/ 	.short	0x001c


	//----- nvinfo : EIATTR_SW_WAR
	.align		4
.L_23:
        /*007c*/ 	.byte	0x04, 0x36
        /*007e*/ 	.short	(.L_25 - .L_24)
.L_24:
        /*0080*/ 	.word	0x00000008
.L_25:


//--------------------- .nv.callgraph             --------------------------
	.section	.nv.callgraph,"",@"SHT_CUDA_CALLGRAPH"
	.align	4
	.sectionentsize	8
	.align		4
        /*0000*/ 	.word	0x00000000
	.align		4
        /*0004*/ 	.word	0xffffffff
	.align		4
        /*0008*/ 	.word	0x00000000
	.align		4
        /*000c*/ 	.word	0xfffffffe
	.align		4
        /*0010*/ 	.word	0x00000000
	.align		4
        /*0014*/ 	.word	0xfffffffd
	.align		4
        /*0018*/ 	.word	0x00000000
	.align		4
        /*001c*/ 	.word	0xfffffffc


//--------------------- .text.triton_poi_fused_convolution_leaky_relu_leaky_relu_backward_1 --------------------------
	.section	.text.triton_poi_fused_convolution_leaky_relu_leaky_relu_backward_1,"ax",@progbits
	.align	128
        .global         triton_poi_fused_convolution_leaky_relu_leaky_relu_backward_1
        .type           triton_poi_fused_convolution_leaky_relu_leaky_relu_backward_1,@function
        .size           triton_poi_fused_convolution_leaky_relu_leaky_relu_backward_1,(.L_x_1 - triton_poi_fused_convolution_leaky_relu_leaky_relu_backward_1)
        .other          triton_poi_fused_convolution_leaky_relu_leaky_relu_backward_1,@"STO_CUDA_ENTRY STV_DEFAULT"
triton_poi_fused_convolution_leaky_relu_leaky_relu_backward_1:
.text.triton_poi_fused_convolution_leaky_relu_leaky_relu_backward_1:
[----:B------:R-:W0:Y:S02]  /*0000*/  LDC R1, c[0x0][0x28] ;  /* 0x00000a00ff017b82 */ /* 0x000e240000000800 */
[----:B------:R-:W1:Y:S01]  /*0010*/  S2R R0, SR_TID.X ;  /* 0x0000000000007919 */ /* 0x000e620000002100 */
[----:B------:R-:W2:Y:S01]  /*0020*/  LDC.64 R4, c[0x0][0x218] ;  /* 0x00008600ff047b82 */ /* 0x000ea20000000a00 */
[----:B------:R-:W-:Y:S01]  /*0030*/  IMAD.MOV.U32 R11, RZ, RZ, RZ ;  /* 0x000000ffff0b7224 */ /* 0x000fe200078e00ff */
[----:B------:R-:W-:Y:S01]  /*0040*/  ULDC.64 UR4, c[0x0][0x208] ;  /* 0x0000820000047ab9 */ /* 0x000fe20000000a00 */
[----:B------:R-:W3:Y:S01]  /*0050*/  S2R R7, SR_CTAID.X ;  /* 0x0000000000077919 */ /* 0x000ee20000002500 */
[----:B------:R-:W-:Y:S01]  /*0060*/  ULDC.64 UR6, c[0x0][0x220] ;  /* 0x0000880000067ab9 */ /* 0x000fe20000000a00 */
[----:B-1----:R-:W-:Y:S01]  /*0070*/  IMAD.SHL.U32 R0, R0, 0x2, RZ ;  /* 0x0000000200007824 */ /* 0x002fe200078e00ff */
[----:B---3--:R-:W-:-:S04]  /*0080*/  SHF.R.S32.HI R2, RZ, 0x17, R7 ;  /* 0x00000017ff027819 */ /* 0x008fc80000011407 */
[----:B------:R-:W-:Y:S02]  /*0090*/  LOP3.LUT R0, R0, 0xfe, RZ, 0xc0, !PT ;  /* 0x000000fe00007812 */ /* 0x000fe400078ec0ff */
[----:B------:R-:W-:-:S03]  /*00a0*/  SGXT R2, R2, 0x1 ;  /* 0x000000010202781a */ /* 0x000fc60000000200 */
[----:B------:R-:W-:-:S05]  /*00b0*/  IMAD R7, R7, 0x100, R0 ;  /* 0x0000010007077824 */ /* 0x000fca00078e0200 */
[----:B------:R-:W-:Y:S02]  /*00c0*/  LEA.HI R0, R2, R7, RZ, 0x4 ;  /* 0x0000000702007211 */ /* 0x000fe400078f20ff */
[----:B------:R-:W1:Y:S01]  /*00d0*/  LDC.64 R2, c[0x0][0x210] ;  /* 0x00008400ff027b82 */ /* 0x000e620000000a00 */
[----:B------:R-:W-:Y:S02]  /*00e0*/  ISETP.GE.AND P0, PT, R7, 0x800, PT ;  /* 0x000008000700780c */ /* 0x000fe40003f06270 */
[----:B------:R-:W-:-:S04]  /*00f0*/  SHF.R.S32.HI R0, RZ, 0x4, R0 ;  /* 0x00000004ff007819 */ /* 0x000fc80000011400 */
[----:B------:R-:W-:-:S04]  /*0100*/  LEA.HI R6, R0, R0, RZ, 0x5 ;  /* 0x0000000000067211 */ /* 0x000fc800078f28ff */
[----:B------:R-:W-:-:S05]  /*0110*/  LOP3.LUT R9, R6, 0xffffffe0, RZ, 0xc0, !PT ;  /* 0xffffffe006097812 */ /* 0x000fca00078ec0ff */
[----:B------:R-:W-:Y:S02]  /*0120*/  IMAD.IADD R9, R0, 0x1, -R9 ;  /* 0x0000000100097824 */ /* 0x000fe400078e0a09 */
[----:B------:R-:W-:Y:S02]  /*0130*/  IMAD.MOV.U32 R0, RZ, RZ, RZ ;  /* 0x000000ffff007224 */ /* 0x000fe400078e00ff */
[----:B--2---:R-:W-:Y:S01]  /*0140*/  IMAD.WIDE R4, R9, 0x4, R4 ;  /* 0x0000000409047825 */ /* 0x004fe200078e0204 */
[----:B------:R-:W-:-:S03]  /*0150*/  CS2R R8, SRZ ;  /* 0x0000000000087805 */ /* 0x000fc6000001ff00 */
[----:B-1----:R-:W-:Y:S01]  /*0160*/  IMAD.WIDE R2, R7, 0x4, R2 ;  /* 0x0000000407027825 */ /* 0x002fe200078e0202 */
[----:B------:R-:W2:Y:S04]  /*0170*/  @!P0 LDG.E.EL R11, desc[UR4][R4.64] ;  /* 0x00000004040b8981 */ /* 0x000ea8000c2e1900 */
[----:B------:R1:W2:Y:S04]  /*0180*/  @!P0 LDG.E.64 R8, desc[UR4][R2.64] ;  /* 0x0000000402088981 */ /* 0x0002a8000c1e1b00 */
[----:B------:R-:W3:Y:S01]  /*0190*/  @!P0 LDG.E.EL R0, desc[UR4][R4.64] ;  /* 0x0000000404008981 */ /* 0x000ee2000c2e1900 */
[----:B-1----:R-:W-:-:S04]  /*01a0*/  IADD3 R2, P3, R7, UR6, RZ ;  /* 0x0000000607027c10 */ /* 0x002fc8000ff7e0ff */
[----:B------:R-:W-:Y:S02]  /*01b0*/  LEA.HI.X.SX32 R3, R7, UR7, 0x1, P3 ;  /* 0x0000000707037c11 */ /* 0x000fe400098f0eff */
[----:B--2---:R-:W-:Y:S02]  /*01c0*/  FSETP.GT.AND P2, PT, R8, -R11, PT ;  /* 0x8000000b0800720b */ /* 0x004fe40003f44000 */
[----:B---3--:R-:W-:Y:S01]  /*01d0*/  FSETP.GT.AND P1, PT, R9, -R0, PT ;  /* 0x800000000900720b */ /* 0x008fe20003f24000 */
[----:B------:R-:W-:Y:S01]  /*01e0*/  FADD R8, R11, R8 ;  /* 0x000000080b087221 */ /* 0x000fe20000000000 */
[----:B------:R-:W-:-:S09]  /*01f0*/  FADD R0, R0, R9 ;  /* 0x0000000900007221 */ /* 0x000fd20000000000 */
[----:B------:R-:W-:Y:S02]  /*0200*/  @!P2 FMUL R8, R8, 0.20000000298023223877 ;  /* 0x3e4ccccd0808a820 */ /* 0x000fe40000400000 */
[----:B------:R-:W-:-:S03]  /*0210*/  @!P1 FMUL R0, R0, 0.20000000298023223877 ;  /* 0x3e4ccccd00009820 */ /* 0x000fc60000400000 */
[----:B------:R-:W-:Y:S02]  /*0220*/  FSETP.GT.AND P2, PT, R8, RZ, PT ;  /* 0x000000ff0800720b */ /* 0x000fe40003f44000 */
[----:B------:R-:W-:Y:S02]  /*0230*/  FSETP.GT.AND P1, PT, R0, RZ, PT ;  /* 0x000000ff0000720b */ /* 0x000fe40003f24000 */
[----:B------:R-:W-:Y:S02]  /*0240*/  SEL R0, RZ, 0x1, !P2 ;  /* 0x00000001ff007807 */ /* 0x000fe40005000000 */
[----:B------:R-:W-:-:S05]  /*0250*/  SEL R5, RZ, 0x100, !P1 ;  /* 0x00000100ff057807 */ /* 0x000fca0004800000 */
[----:B------:R-:W-:Y:S01]  /*0260*/  IMAD.IADD R5, R0, 0x1, R5 ;  /* 0x0000000100057824 */ /* 0x000fe200078e0205 */
[----:B------:R-:W-:Y:S06]  /*0270*/  @P0 EXIT ;  /* 0x000000000000094d */ /* 0x000fec0003800000 */
[----:B------:R-:W-:Y:S01]  /*0280*/  STG.E.U16 desc[UR4][R2.64], R5 ;  /* 0x0000000502007986 */ /* 0x000fe2000c101504 */
[----:B------:R-:W-:Y:S05]  /*0290*/  EXIT ;  /* 0x000000000000794d */ /* 0x000fea0003800000 */
.L_x_0:
[----:B------:R-:W-:-:S00]  /*02a0*/  BRA `(.L_x_0) ;  /* 0xfffffffc00fc7947 */ /* 0x000fc0000383ffff */
[----:B------:R-:W-:-:S00]  /*02b0*/  NOP ;  /* 0x0000000000007918 */ /* 0x000fc00000000000 */
        /* <DEDUP_REMOVED lines=12> */
.L_x_1:


//--------------------- .nv.constant0.triton_poi_fused_convolution_leaky_relu_leaky_relu_backward_1 --------------------------
	.section	.nv.constant0.triton_poi_fused_convolution_leaky_relu_leaky_relu_backward_1,"a",@progbits
	.sectionflags	@""
	.align	4
.nv.constant0.triton_poi_fused_convolution_leaky_relu_leaky_relu_backward_1:
	.zero		556
